	.headerflags	@"EF_CUDA_TEXMODE_UNIFIED EF_CUDA_64BIT_ADDRESS EF_CUDA_ACCELERATORS EF_CUDA_SM90 EF_CUDA_VIRTUAL_SM(EF_CUDA_SM90)"
	.elftype	@"ET_EXEC"


//--------------------- .nv.info                  --------------------------
	.section	.nv.info,"",@"SHT_CUDA_INFO"
	.align	4


	//----- nvinfo : EIATTR_REGCOUNT
	.align		4
        /*0000*/ 	.byte	0x04, 0x2f
        /*0002*/ 	.short	(.L_3 - .L_2)
	.align		4
.L_2:
        /*0004*/ 	.word	index@(triton_poi_fused__native_batch_norm_legit_no_training_cat_relu_35)
        /*0008*/ 	.word	0x00000020


	//----- nvinfo : EIATTR_MIN_STACK_SIZE
	.align		4
.L_3:
        /*000c*/ 	.byte	0x04, 0x12
        /*000e*/ 	.short	(.L_5 - .L_4)
	.align		4
.L_4:
        /*0010*/ 	.word	index@(triton_poi_fused__native_batch_norm_legit_no_training_cat_relu_35)
        /*0014*/ 	.word	0x00000000


	//----- nvinfo : EIATTR_FRAME_SIZE
	.align		4
.L_5:
        /*0018*/ 	.byte	0x04, 0x11
        /*001a*/ 	.short	(.L_7 - .L_6)
	.align		4
.L_6:
        /*001c*/ 	.word	index@(triton_poi_fused__native_batch_norm_legit_no_training_cat_relu_35)
        /*0020*/ 	.word	0x00000000


	//----- nvinfo : EIATTR_MIN_STACK_SIZE
	.align		4
.L_7:
        /*0024*/ 	.byte	0x04, 0x12
        /*0026*/ 	.short	(.L_9 - .L_8)
	.align		4
.L_8:
        /*0028*/ 	.word	index@(triton_poi_fused__native_batch_norm_legit_no_training_cat_relu_35)
        /*002c*/ 	.word	0x00000000
.L_9:


//--------------------- .nv.info.triton_poi_fused__native_batch_norm_legit_no_training_cat_relu_35 --------------------------
	.section	.nv.info.triton_poi_fused__native_batch_norm_legit_no_training_cat_relu_35,"",@"SHT_CUDA_INFO"
	.sectionflags	@""
	.align	4


	//----- nvinfo : EIATTR_CUDA_API_VERSION
	.align		4
        /*0000*/ 	.byte	0x04, 0x37
        /*0002*/ 	.short	(.L_11 - .L_10)
.L_10:
        /*0004*/ 	.word	0x0000007c


	//----- nvinfo : EIATTR_KPARAM_INFO
	.align		4
.L_11:
        /*0008*/ 	.byte	0x04, 0x17
        /*000a*/ 	.short	(.L_13 - .L_12)
.L_12:
        /*000c*/ 	.word	0x00000000
        /*0010*/ 	.short	0x000c
        /*0012*/ 	.short	0x0060
        /*0014*/ 	.byte	0x00, 0xf0, 0x11, 0x00


	//----- nvinfo : EIATTR_KPARAM_INFO
	.align		4
.L_13:
        /*0018*/ 	.byte	0x04, 0x17
        /*001a*/ 	.short	(.L_15 - .L_14)
.L_14:
        /*001c*/ 	.word	0x00000000
        /*0020*/ 	.short	0x000b
        /*0022*/ 	.short	0x0058
        /*0024*/ 	.byte	0x00, 0xf4, 0x21, 0x00


	//----- nvinfo : EIATTR_KPARAM_INFO
	.align		4
.L_15:
        /*0028*/ 	.byte	0x04, 0x17
        /*002a*/ 	.short	(.L_17 - .L_16)
.L_16:
        /*002c*/ 	.word	0x00000000
        /*0030*/ 	.short	0x000a
        /*0032*/ 	.short	0x0050
        /*0034*/ 	.byte	0x00, 0xf4, 0x21, 0x00


	//----- nvinfo : EIATTR_KPARAM_INFO
	.align		4
.L_17:
        /*0038*/ 	.byte	0x04, 0x17
        /*003a*/ 	.short	(.L_19 - .L_18)
.L_18:
        /*003c*/ 	.word	0x00000000
        /*0040*/ 	.short	0x0009
        /*0042*/ 	.short	0x0048
        /*0044*/ 	.byte	0x00, 0xf4, 0x21, 0x00


	//----- nvinfo : EIATTR_KPARAM_INFO
	.align		4
.L_19:
        /*0048*/ 	.byte	0x04, 0x17
        /*004a*/ 	.short	(.L_21 - .L_20)
.L_20:
        /*004c*/ 	.word	0x00000000
        /*0050*/ 	.short	0x0008
        /*0052*/ 	.short	0x0040
        /*0054*/ 	.byte	0x00, 0xf4, 0x21, 0x00


	//----- nvinfo : EIATTR_KPARAM_INFO
	.align		4
.L_21:
        /*0058*/ 	.byte	0x04, 0x17
        /*005a*/ 	.short	(.L_23 - .L_22)
.L_22:
        /*005c*/ 	.word	0x00000000
        /*0060*/ 	.short	0x0007
        /*0062*/ 	.short	0x0038
        /*0064*/ 	.byte	0x00, 0xf4, 0x21, 0x00


	//----- nvinfo : EIATTR_KPARAM_INFO
	.align		4
.L_23:
        /*0068*/ 	.byte	0x04, 0x17
        /*006a*/ 	.short	(.L_25 - .L_24)
.L_24:
        /*006c*/ 	.word	0x00000000
        /*0070*/ 	.short	0x0006
        /*0072*/ 	.short	0x0030
        /*0074*/ 	.byte	0x00, 0xf4, 0x21, 0x00


	//----- nvinfo : EIATTR_KPARAM_INFO
	.align		4
.L_25:
        /*0078*/ 	.byte	0x04, 0x17
        /*007a*/ 	.short	(.L_27 - .L_26)
.L_26:
        /*007c*/ 	.word	0x00000000
        /*0080*/ 	.short	0x0005
        /*0082*/ 	.short	0x0028
        /*0084*/ 	.byte	0x00, 0xf4, 0x21, 0x00


	//----- nvinfo : EIATTR_KPARAM_INFO
	.align		4
.L_27:
        /*0088*/ 	.byte	0x04, 0x17
        /*008a*/ 	.short	(.L_29 - .L_28)
.L_28:
        /*008c*/ 	.word	0x00000000
        /*0090*/ 	.short	0x0004
        /*0092*/ 	.short	0x0020
        /*0094*/ 	.byte	0x00, 0xf4, 0x21, 0x00


	//----- nvinfo : EIATTR_KPARAM_INFO
	.align		4
.L_29:
        /*0098*/ 	.byte	0x04, 0x17
        /*009a*/ 	.short	(.L_31 - .L_30)
.L_30:
        /*009c*/ 	.word	0x00000000
        /*00a0*/ 	.short	0x0003
        /*00a2*/ 	.short	0x0018
        /*00a4*/ 	.byte	0x00, 0xf4, 0x21, 0x00


	//----- nvinfo : EIATTR_KPARAM_INFO
	.align		4
.L_31:
        /*00a8*/ 	.byte	0x04, 0x17
        /*00aa*/ 	.short	(.L_33 - .L_32)
.L_32:
        /*00ac*/ 	.word	0x00000000
        /*00b0*/ 	.short	0x0002
        /*00b2*/ 	.short	0x0010
        /*00b4*/ 	.byte	0x00, 0xf4, 0x21, 0x00


	//----- nvinfo : EIATTR_KPARAM_INFO
	.align		4
.L_33:
        /*00b8*/ 	.byte	0x04, 0x17
        /*00ba*/ 	.short	(.L_35 - .L_34)
.L_34:
        /*00bc*/ 	.word	0x00000000
        /*00c0*/ 	.short	0x0001
        /*00c2*/ 	.short	0x0008
        /*00c4*/ 	.byte	0x00, 0xf4, 0x21, 0x00


	//----- nvinfo : EIATTR_KPARAM_INFO
	.align		4
.L_35:
        /*00c8*/ 	.byte	0x04, 0x17
        /*00ca*/ 	.short	(.L_37 - .L_36)
.L_36:
        /*00cc*/ 	.word	0x00000000
        /*00d0*/ 	.short	0x0000
        /*00d2*/ 	.short	0x0000
        /*00d4*/ 	.byte	0x00, 0xf4, 0x21, 0x00


	//----- nvinfo : EIATTR_SPARSE_MMA_MASK
	.align		4
.L_37:
        /*00d8*/ 	.byte	0x03, 0x50
        /*00da*/ 	.short	0x0000


	//----- nvinfo : EIATTR_MAXREG_COUNT
	.align		4
        /*00dc*/ 	.byte	0x03, 0x1b
        /*00de*/ 	.short	0x00ff


	//----- nvinfo : EIATTR_EXIT_INSTR_OFFSETS
	.align		4
        /*00e0*/ 	.byte	0x04, 0x1c
        /*00e2*/ 	.short	(.L_39 - .L_38)


	//   ....[0]....
.L_38:
        /*00e4*/ 	.word	0x000007a0


	//----- nvinfo : EIATTR_REQNTID
	.align		4
.L_39:
        /*00e8*/ 	.byte	0x04, 0x10
        /*00ea*/ 	.short	(.L_41 - .L_40)
.L_40:
        /*00ec*/ 	.word	0x00000100
        /*00f0*/ 	.word	0x00000001
        /*00f4*/ 	.word	0x00000001


	//----- nvinfo : EIATTR_CBANK_PARAM_SIZE
	.align		4
.L_41:
        /*00f8*/ 	.byte	0x03, 0x19
        /*00fa*/ 	.short	0x0064


	//----- nvinfo : EIATTR_PARAM_CBANK
	.align		4
        /*00fc*/ 	.byte	0x04, 0x0a
        /*00fe*/ 	.short	(.L_43 - .L_42)
	.align		4
.L_42:
        /*0100*/ 	.word	index@(.nv.constant0.triton_poi_fused__native_batch_norm_legit_no_training_cat_relu_35)
        /*0104*/ 	.short	0x0210
        /*0106*/ 	.short	0x0064


	//----- nvinfo : EIATTR_SW_WAR
	.align		4
.L_43:
        /*0108*/ 	.byte	0x04, 0x36
        /*010a*/ 	.short	(.L_45 - .L_44)
.L_44:
        /*010c*/ 	.word	0x00000008
.L_45:


//--------------------- .nv.callgraph             --------------------------
	.section	.nv.callgraph,"",@"SHT_CUDA_CALLGRAPH"
	.align	4
	.sectionentsize	8
	.align		4
        /*0000*/ 	.word	0x00000000
	.align		4
        /*0004*/ 	.word	0xffffffff
	.align		4
        /*0008*/ 	.word	0x00000000
	.align		4
        /*000c*/ 	.word	0xfffffffe
	.align		4
        /*0010*/ 	.word	0x00000000
	.align		4
        /*0014*/ 	.word	0xfffffffd
	.align		4
        /*0018*/ 	.word	0x00000000
	.align		4
        /*001c*/ 	.word	0xfffffffc


//--------------------- .nv.constant4             --------------------------
	.section	.nv.constant4,"a",@progbits
	.align	8
	.align		8
.nv.constant4:
        /*0000*/ 	.dword	_$_str
	.align		8
        /*0008*/ 	.dword	_$_str_$_2


//--------------------- .text.triton_poi_fused__native_batch_norm_legit_no_training_cat_relu_35 --------------------------
	.section	.text.triton_poi_fused__native_batch_norm_legit_no_training_cat_relu_35,"ax",@progbits
	.align	128
        .global         triton_poi_fused__native_batch_norm_legit_no_training_cat_relu_35
        .type           triton_poi_fused__native_batch_norm_legit_no_training_cat_relu_35,@function
        .size           triton_poi_fused__native_batch_norm_legit_no_training_cat_relu_35,(.L_x_1 - triton_poi_fused__native_batch_norm_legit_no_training_cat_relu_35)
        .other          triton_poi_fused__native_batch_norm_legit_no_training_cat_relu_35,@"STO_CUDA_ENTRY STV_DEFAULT"
triton_poi_fused__native_batch_norm_legit_no_training_cat_relu_35:
.text.triton_poi_fused__native_batch_norm_legit_no_training_cat_relu_35:
[----:B------:R-:W-:Y:S01]  /*0000*/  LDC R1, c[0x0][0x28] ;  /* 0x00000a00ff017b82 */ /* 0x000fe20000000800 */
[----:B------:R-:W1:Y:S01]  /*0010*/  S2R R0, SR_TID.X ;  /* 0x0000000000007919 */ /* 0x000e620000002100 */
[----:B------:R-:W-:Y:S01]  /*0020*/  ULDC.64 UR4, c[0x0][0x208] ;  /* 0x0000820000047ab9 */ /* 0x000fe20000000a00 */
[----:B------:R-:W-:Y:S01]  /*0030*/  ULDC.64 UR6, c[0x0][0x230] ;  /* 0x00008c0000067ab9 */ /* 0x000fe20000000a00 */
[----:B------:R-:W-:Y:S01]  /*0040*/  ULDC.64 UR8, c[0x0][0x238] ;  /* 0x00008e0000087ab9 */ /* 0x000fe20000000a00 */
[----:B------:R-:W2:Y:S03]  /*0050*/  S2R R3, SR_CTAID.X ;  /* 0x0000000000037919 */ /* 0x000ea60000002500 */
[----:B------:R-:W3:Y:S01]  /*0060*/  LDC.64 R20, c[0x0][0x210] ;  /* 0x00008400ff147b82 */ /* 0x000ee20000000a00 */
[----:B------:R-:W-:-:S07]  /*0070*/  CS2R R12, SRZ ;  /* 0x00000000000c7805 */ /* 0x000fce000001ff00 */
[----:B------:R-:W4:Y:S01]  /*0080*/  LDC.64 R16, c[0x0][0x258] ;  /* 0x00009600ff107b82 */ /* 0x000f220000000a00 */
[----:B-1----:R-:W-:-:S05]  /*0090*/  IMAD.SHL.U32 R0, R0, 0x2, RZ ;  /* 0x0000000200007824 */ /* 0x002fca00078e00ff */
[----:B------:R-:W-:-:S05]  /*00a0*/  LOP3.LUT R0, R0, 0x1fe, RZ, 0xc0, !PT ;  /* 0x000001fe00007812 */ /* 0x000fca00078ec0ff */
[----:B--2---:R-:W-:-:S04]  /*00b0*/  IMAD R0, R3, 0x200, R0 ;  /* 0x0000020003007824 */ /* 0x004fc800078e0200 */
[----:B------:R-:W-:Y:S01]  /*00c0*/  IMAD.HI R6, R0, 0x30c30c31, RZ ;  /* 0x30c30c3100067827 */ /* 0x000fe200078e02ff */
[----:B------:R-:W-:-:S04]  /*00d0*/  SHF.R.S32.HI R3, RZ, 0x1f, R0 ;  /* 0x0000001fff037819 */ /* 0x000fc80000011400 */
[----:B------:R-:W-:Y:S02]  /*00e0*/  LEA.HI R3, R3, R0, RZ, 0xa ;  /* 0x0000000003037211 */ /* 0x000fe400078f50ff */
[----:B------:R-:W-:Y:S02]  /*00f0*/  SHF.R.U32.HI R9, RZ, 0x1f, R6 ;  /* 0x0000001fff097819 */ /* 0x000fe40000011606 */
[----:B------:R-:W-:Y:S02]  /*0100*/  SHF.R.S32.HI R23, RZ, 0xa, R3 ;  /* 0x0000000aff177819 */ /* 0x000fe40000011403 */
[----:B------:R-:W-:Y:S02]  /*0110*/  LOP3.LUT R7, R3, 0xfffffc00, RZ, 0xc0, !PT ;  /* 0xfffffc0003077812 */ /* 0x000fe400078ec0ff */
[----:B------:R-:W1:Y:S01]  /*0120*/  LDC.64 R2, c[0x0][0x248] ;  /* 0x00009200ff027b82 */ /* 0x000e620000000a00 */
[----:B------:R-:W-:Y:S01]  /*0130*/  IMAD.HI R4, R23, 0x30c30c31, RZ ;  /* 0x30c30c3117047827 */ /* 0x000fe200078e02ff */
[----:B------:R-:W-:-:S03]  /*0140*/  LEA.HI.SX32 R9, R6, R9, 0x11 ;  /* 0x0000000906097211 */ /* 0x000fc600078f8aff */
[----:B------:R-:W-:Y:S01]  /*0150*/  IMAD.IADD R7, R0, 0x1, -R7 ;  /* 0x0000000100077824 */ /* 0x000fe200078e0a07 */
[----:B------:R-:W-:-:S03]  /*0160*/  SHF.R.U32.HI R5, RZ, 0x1f, R4 ;  /* 0x0000001fff057819 */ /* 0x000fc60000011604 */
[----:B------:R-:W-:Y:S01]  /*0170*/  IMAD R6, R9, 0x3000, R7 ;  /* 0x0000300009067824 */ /* 0x000fe200078e0207 */
[----:B------:R-:W-:-:S04]  /*0180*/  LEA.HI.SX32 R4, R4, R5, 0x1b ;  /* 0x0000000504047211 */ /* 0x000fc800078fdaff */
[----:B------:R-:W-:Y:S01]  /*0190*/  SHF.R.S32.HI R8, RZ, 0x1f, R6 ;  /* 0x0000001fff087819 */ /* 0x000fe20000011406 */
[----:B------:R-:W-:Y:S02]  /*01a0*/  IMAD R23, R4, -0xa8, R23 ;  /* 0xffffff5804177824 */ /* 0x000fe400078e0217 */
[----:B------:R-:W-:Y:S02]  /*01b0*/  IMAD R4, R9, -0x2a000, R0 ;  /* 0xfffd600009047824 */ /* 0x000fe400078e0200 */
[C---:B------:R-:W-:Y:S02]  /*01c0*/  IMAD.SHL.U32 R5, R23.reuse, 0x400, RZ ;  /* 0x0000040017057824 */ /* 0x040fe400078e00ff */
[----:B------:R-:W-:Y:S02]  /*01d0*/  VIADD R7, R23, 0xffffff94 ;  /* 0xffffff9417077836 */ /* 0x000fe40000000000 */
[----:B------:R-:W-:Y:S01]  /*01e0*/  IMAD R25, R9, 0x1b000, R4 ;  /* 0x0001b00009197824 */ /* 0x000fe200078e0204 */
[----:B------:R-:W-:Y:S01]  /*01f0*/  IADD3 R11, P1, R5, R6, RZ ;  /* 0x00000006050b7210 */ /* 0x000fe20007f3e0ff */
[----:B------:R-:W-:Y:S01]  /*0200*/  VIADD R4, R23, 0xffffff70 ;  /* 0xffffff7017047836 */ /* 0x000fe20000000000 */
[----:B------:R-:W-:Y:S01]  /*0210*/  ISETP.GE.U32.AND P0, PT, R7, 0xc, PT ;  /* 0x0000000c0700780c */ /* 0x000fe20003f06070 */
[----:B-1----:R-:W-:Y:S01]  /*0220*/  IMAD.WIDE R6, R23, 0x4, R2 ;  /* 0x0000000417067825 */ /* 0x002fe200078e0202 */
[----:B------:R-:W-:-:S02]  /*0230*/  LEA.HI.X.SX32 R8, R5, R8, 0x1, P1 ;  /* 0x0000000805087211 */ /* 0x000fc400008f0eff */
[----:B------:R-:W-:Y:S01]  /*0240*/  ISETP.GE.U32.AND P5, PT, R4, 0xc, PT ;  /* 0x0000000c0400780c */ /* 0x000fe20003fa6070 */
[C---:B------:R-:W-:Y:S01]  /*0250*/  IMAD.SHL.U32 R28, R11.reuse, 0x4, RZ ;  /* 0x000000040b1c7824 */ /* 0x040fe200078e00ff */
[----:B------:R1:W2:Y:S01]  /*0260*/  LDG.E.EL R22, desc[UR4][R6.64] ;  /* 0x0000000406167981 */ /* 0x0002a2000c2e1900 */
[----:B------:R-:W-:Y:S01]  /*0270*/  SHF.L.U64.HI R11, R11, 0x2, R8 ;  /* 0x000000020b0b7819 */ /* 0x000fe20000010208 */
[C---:B------:R-:W-:Y:S01]  /*0280*/  VIADD R10, R23.reuse, 0xffffff88 ;  /* 0xffffff88170a7836 */ /* 0x040fe20000000000 */
[----:B------:R-:W-:Y:S02]  /*0290*/  ISETP.GT.AND P6, PT, R23, 0x9b, PT ;  /* 0x0000009b1700780c */ /* 0x000fe40003fc4270 */
[----:B------:R-:W-:Y:S02]  /*02a0*/  IADD3 R8, P1, R28, UR6, RZ ;  /* 0x000000061c087c10 */ /* 0x000fe4000ff3e0ff */
[----:B------:R-:W-:Y:S02]  /*02b0*/  IADD3 R14, P2, R28, UR8, RZ ;  /* 0x000000081c0e7c10 */ /* 0x000fe4000ff5e0ff */
[----:B------:R-:W-:Y:S01]  /*02c0*/  IADD3.X R9, R11, UR7, RZ, P1, !PT ;  /* 0x000000070b097c10 */ /* 0x000fe20008ffe4ff */
[----:B------:R-:W-:Y:S01]  /*02d0*/  ULDC.64 UR6, c[0x0][0x218] ;  /* 0x0000860000067ab9 */ /* 0x000fe20000000a00 */
[----:B------:R-:W-:-:S02]  /*02e0*/  CS2R R2, SRZ ;  /* 0x0000000000027805 */ /* 0x000fc4000001ff00 */
[----:B------:R-:W-:Y:S02]  /*02f0*/  IADD3 R4, P1, R28, UR6, RZ ;  /* 0x000000061c047c10 */ /* 0x000fe4000ff3e0ff */
[----:B-1----:R-:W-:Y:S02]  /*0300*/  CS2R R6, SRZ ;  /* 0x0000000000067805 */ /* 0x002fe4000001ff00 */
[----:B------:R-:W-:Y:S01]  /*0310*/  IADD3.X R15, R11, UR9, RZ, P2, !PT ;  /* 0x000000090b0f7c10 */ /* 0x000fe200097fe4ff */
[----:B------:R-:W-:Y:S01]  /*0320*/  ULDC.64 UR8, c[0x0][0x228] ;  /* 0x00008a0000087ab9 */ /* 0x000fe20000000a00 */
[----:B------:R-:W-:Y:S01]  /*0330*/  IADD3.X R5, R11, UR7, RZ, P1, !PT ;  /* 0x000000070b057c10 */ /* 0x000fe20008ffe4ff */
[----:B------:R-:W-:Y:S01]  /*0340*/  ULDC.64 UR6, c[0x0][0x220] ;  /* 0x0000880000067ab9 */ /* 0x000fe20000000a00 */
[----:B------:R-:W-:Y:S01]  /*0350*/  ISETP.GE.U32.AND P4, PT, R10, 0xc, PT ;  /* 0x0000000c0a00780c */ /* 0x000fe20003f86070 */
[----:B------:R1:W5:Y:S01]  /*0360*/  @!P5 LDG.E.64 R2, desc[UR4][R8.64+-0x90000] ;  /* 0xf70000040802d981 */ /* 0x000362000c1e1b00 */
[----:B------:R-:W-:Y:S01]  /*0370*/  VIADD R10, R23, 0xffffff7c ;  /* 0xffffff7c170a7836 */ /* 0x000fe20000000000 */
[----:B------:R-:W-:-:S02]  /*0380*/  IADD3 R26, P1, R28, UR6, RZ ;  /* 0x000000061c1a7c10 */ /* 0x000fc4000ff3e0ff */
[----:B------:R1:W5:Y:S01]  /*0390*/  @P6 LDG.E.64 R6, desc[UR4][R14.64+-0x9c000] ;  /* 0xf64000040e066981 */ /* 0x000362000c1e1b00 */
[----:B------:R-:W-:Y:S02]  /*03a0*/  IADD3 R28, P2, R28, UR8, RZ ;  /* 0x000000081c1c7c10 */ /* 0x000fe4000ff5e0ff */
[----:B------:R-:W-:Y:S02]  /*03b0*/  ISETP.GE.U32.AND P3, PT, R10, 0xc, PT ;  /* 0x0000000c0a00780c */ /* 0x000fe40003f66070 */
[----:B------:R-:W-:Y:S02]  /*03c0*/  IADD3.X R27, R11, UR7, RZ, P1, !PT ;  /* 0x000000070b1b7c10 */ /* 0x000fe40008ffe4ff */
[----:B------:R-:W-:Y:S02]  /*03d0*/  IADD3.X R29, R11, UR9, RZ, P2, !PT ;  /* 0x000000090b1d7c10 */ /* 0x000fe400097fe4ff */
[----:B------:R-:W4:Y:S01]  /*03e0*/  LDC.64 R10, c[0x0][0x240] ;  /* 0x00009000ff0a7b82 */ /* 0x000f220000000a00 */
[----:B------:R-:W-:-:S02]  /*03f0*/  ISETP.GE.AND P1, PT, R23, 0x6c, PT ;  /* 0x0000006c1700780c */ /* 0x000fc40003f26270 */
[----:B-1----:R-:W-:Y:S02]  /*0400*/  CS2R R8, SRZ ;  /* 0x0000000000087805 */ /* 0x002fe4000001ff00 */
[----:B------:R-:W-:Y:S01]  /*0410*/  CS2R R18, SRZ ;  /* 0x0000000000127805 */ /* 0x000fe2000001ff00 */
[----:B---3--:R-:W-:Y:S02]  /*0420*/  IMAD.WIDE R24, R25, 0x4, R20 ;  /* 0x0000000419187825 */ /* 0x008fe400078e0214 */
[----:B0-----:R-:W0:Y:S01]  /*0430*/  LDC.64 R14, c[0x0][0x250] ;  /* 0x00009400ff0e7b82 */ /* 0x001e220000000a00 */
[----:B------:R-:W3:Y:S01]  /*0440*/  @!P3 LDG.E.64 R12, desc[UR4][R28.64+-0x84000] ;  /* 0xf7c000041c0cb981 */ /* 0x000ee2000c1e1b00 */
[----:B------:R-:W-:-:S03]  /*0450*/  CS2R R20, SRZ ;  /* 0x0000000000147805 */ /* 0x000fc6000001ff00 */
[----:B------:R-:W3:Y:S04]  /*0460*/  @!P4 LDG.E.64 R8, desc[UR4][R26.64+-0x78000] ;  /* 0xf88000041a08c981 */ /* 0x000ee8000c1e1b00 */
[----:B------:R-:W3:Y:S04]  /*0470*/  @!P0 LDG.E.64 R18, desc[UR4][R4.64+-0x6c000] ;  /* 0xf940000404128981 */ /* 0x000ee8000c1e1b00 */
[----:B------:R4:W3:Y:S02]  /*0480*/  @!P1 LDG.E.64 R20, desc[UR4][R24.64] ;  /* 0x0000000418149981 */ /* 0x0008e4000c1e1b00 */
[----:B----4-:R-:W-:-:S05]  /*0490*/  IMAD.WIDE R24, R23, 0x4, R10 ;  /* 0x0000000417187825 */ /* 0x010fca00078e020a */
[----:B------:R-:W4:Y:S01]  /*04a0*/  LDG.E.EL R10, desc[UR4][R24.64] ;  /* 0x00000004180a7981 */ /* 0x000f22000c2e1900 */
[----:B0-----:R-:W-:-:S04]  /*04b0*/  IMAD.WIDE R26, R23, 0x4, R14 ;  /* 0x00000004171a7825 */ /* 0x001fc800078e020e */
[----:B------:R-:W-:Y:S01]  /*04c0*/  IMAD.WIDE R14, R23, 0x4, R16 ;  /* 0x00000004170e7825 */ /* 0x000fe200078e0210 */
[----:B------:R-:W4:Y:S05]  /*04d0*/  LDG.E.EL R11, desc[UR4][R26.64] ;  /* 0x000000041a0b7981 */ /* 0x000f2a000c2e1900 */
[----:B------:R-:W4:Y:S01]  /*04e0*/  LDG.E.EL R14, desc[UR4][R14.64] ;  /* 0x000000040e0e7981 */ /* 0x000f22000c2e1900 */
[----:B--2---:R-:W-:-:S04]  /*04f0*/  FADD R22, R22, 9.9999997473787516356e-06 ;  /* 0x3727c5ac16167421 */ /* 0x004fc80000000000 */
[----:B------:R-:W0:Y:S02]  /*0500*/  MUFU.SQRT R16, R22 ;  /* 0x0000001600107308 */ /* 0x000e240000002000 */
[----:B0-----:R-:W-:Y:S02]  /*0510*/  FSETP.GT.AND P2, PT, R16, 8.50705917302346158658e+37, PT ;  /* 0x7e8000001000780b */ /* 0x001fe40003f44000 */
[----:B-----5:R-:W-:Y:S02]  /*0520*/  SEL R3, R3, RZ, !P5 ;  /* 0x000000ff03037207 */ /* 0x020fe40006800000 */
[----:B------:R-:W-:Y:S02]  /*0530*/  SEL R2, R2, RZ, !P5 ;  /* 0x000000ff02027207 */ /* 0x000fe40006800000 */
[----:B------:R-:W-:Y:S02]  /*0540*/  @P5 SEL R3, R7, RZ, P6 ;  /* 0x000000ff07035207 */ /* 0x000fe40003000000 */
[----:B------:R-:W-:-:S02]  /*0550*/  @P5 SEL R2, R6, RZ, P6 ;  /* 0x000000ff06025207 */ /* 0x000fc40003000000 */
[----:B------:R-:W-:-:S03]  /*0560*/  FSETP.GEU.AND P5, PT, R16, 1.175494350822287508e-38, PT ;  /* 0x008000001000780b */ /* 0x000fc60003fae000 */
[----:B------:R-:W-:Y:S01]  /*0570*/  @P2 FMUL R16, R16, 0.25 ;  /* 0x3e80000010102820 */ /* 0x000fe20000400000 */
[----:B------:R-:W-:-:S09]  /*0580*/  IMAD.MOV.U32 R7, RZ, RZ, 0x3e800000 ;  /* 0x3e800000ff077424 */ /* 0x000fd200078e00ff */
[----:B------:R-:W-:Y:S01]  /*0590*/  @!P5 FMUL R16, R16, 16777216 ;  /* 0x4b8000001010d820 */ /* 0x000fe20000400000 */
[----:B---3--:R-:W-:Y:S02]  /*05a0*/  SEL R4, R13, RZ, !P3 ;  /* 0x000000ff0d047207 */ /* 0x008fe40005800000 */
[----:B------:R-:W-:-:S03]  /*05b0*/  SEL R5, R12, RZ, !P3 ;  /* 0x000000ff0c057207 */ /* 0x000fc60005800000 */
[----:B------:R-:W0:Y:S01]  /*05c0*/  MUFU.RCP R16, R16 ;  /* 0x0000001000107308 */ /* 0x000e220000001000 */
[----:B------:R-:W-:Y:S02]  /*05d0*/  SEL R8, R8, RZ, !P4 ;  /* 0x000000ff08087207 */ /* 0x000fe40006000000 */
[----:B------:R-:W-:Y:S02]  /*05e0*/  SEL R9, R9, RZ, !P4 ;  /* 0x000000ff09097207 */ /* 0x000fe40006000000 */
[----:B------:R-:W-:Y:S02]  /*05f0*/  @P4 SEL R8, R5, R2, !P3 ;  /* 0x0000000205084207 */ /* 0x000fe40005800000 */
[----:B------:R-:W-:Y:S02]  /*0600*/  SEL R13, R18, RZ, !P0 ;  /* 0x000000ff120d7207 */ /* 0x000fe40004000000 */
[----:B------:R-:W-:Y:S02]  /*0610*/  FSEL R7, R7, 1, P2 ;  /* 0x3f80000007077808 */ /* 0x000fe40001000000 */
[----:B------:R-:W-:-:S02]  /*0620*/  @P4 SEL R9, R4, R3, !P3 ;  /* 0x0000000304094207 */ /* 0x000fc40005800000 */
[----:B------:R-:W-:Y:S01]  /*0630*/  SEL R6, R19, RZ, !P0 ;  /* 0x000000ff13067207 */ /* 0x000fe20004000000 */
[----:B------:R-:W1:Y:S01]  /*0640*/  LDC.64 R4, c[0x0][0x260] ;  /* 0x00009800ff047b82 */ /* 0x000e620000000a00 */
[----:B------:R-:W-:Y:S01]  /*0650*/  SEL R20, R20, RZ, !P1 ;  /* 0x000000ff14147207 */ /* 0x000fe20004800000 */
[----:B------:R-:W-:Y:S01]  /*0660*/  @!P5 FMUL R7, R7, 16777216 ;  /* 0x4b8000000707d820 */ /* 0x000fe20000400000 */
[----:B------:R-:W-:Y:S02]  /*0670*/  SEL R21, R21, RZ, !P1 ;  /* 0x000000ff15157207 */ /* 0x000fe40004800000 */
[----:B------:R-:W-:-:S03]  /*0680*/  @P1 SEL R20, R13, R8, !P0 ;  /* 0x000000080d141207 */ /* 0x000fc60004000000 */
[----:B------:R-:W2:Y:S01]  /*0690*/  LDC.64 R2, c[0x0][0x268] ;  /* 0x00009a00ff027b82 */ /* 0x000ea20000000a00 */
[----:B------:R-:W-:Y:S01]  /*06a0*/  @P1 SEL R21, R6, R9, !P0 ;  /* 0x0000000906151207 */ /* 0x000fe20004000000 */
[----:B0-----:R-:W-:Y:S01]  /*06b0*/  FMUL R7, R16, R7 ;  /* 0x0000000710077220 */ /* 0x001fe20000400000 */
[----:B----4-:R-:W-:-:S03]  /*06c0*/  FADD R6, -R10, R20 ;  /* 0x000000140a067221 */ /* 0x010fc60000000100 */
[----:B------:R-:W-:Y:S01]  /*06d0*/  FADD R10, -R10, R21 ;  /* 0x000000150a0a7221 */ /* 0x000fe20000000100 */
[----:B------:R-:W-:-:S03]  /*06e0*/  FMUL R6, R6, R7 ;  /* 0x0000000706067220 */ /* 0x000fc60000400000 */
[----:B------:R-:W-:Y:S01]  /*06f0*/  FMUL R7, R10, R7 ;  /* 0x000000070a077220 */ /* 0x000fe20000400000 */
[----:B------:R-:W-:-:S03]  /*0700*/  FFMA R6, R11, R6, R14 ;  /* 0x000000060b067223 */ /* 0x000fc6000000000e */
[----:B------:R-:W-:Y:S02]  /*0710*/  FFMA R7, R11, R7, R14 ;  /* 0x000000070b077223 */ /* 0x000fe4000000000e */
[----:B------:R-:W-:-:S03]  /*0720*/  FSETP.GEU.AND P0, PT, R6, RZ, PT ;  /* 0x000000ff0600720b */ /* 0x000fc60003f0e000 */
[C---:B------:R-:W-:Y:S01]  /*0730*/  FSETP.GEU.AND P1, PT, R7.reuse, RZ, PT ;  /* 0x000000ff0700720b */ /* 0x040fe20003f2e000 */
[----:B-1----:R-:W-:Y:S01]  /*0740*/  IMAD.WIDE R4, R0, 0x4, R4 ;  /* 0x0000000400047825 */ /* 0x002fe200078e0204 */
[----:B------:R-:W-:Y:S02]  /*0750*/  FSEL R6, R6, RZ, P0 ;  /* 0x000000ff06067208 */ /* 0x000fe40000000000 */
[----:B------:R-:W-:Y:S01]  /*0760*/  FSEL R7, R7, RZ, P1 ;  /* 0x000000ff07077208 */ /* 0x000fe20000800000 */
[----:B--2---:R-:W-:Y:S01]  /*0770*/  IMAD.WIDE R2, R0, 0x4, R2 ;  /* 0x0000000400027825 */ /* 0x004fe200078e0202 */
[----:B------:R-:W-:Y:S04]  /*0780*/  STG.E.64 desc[UR4][R4.64], R20 ;  /* 0x0000001404007986 */ /* 0x000fe8000c101b04 */
[----:B------:R-:W-:Y:S01]  /*0790*/  STG.E.64 desc[UR4][R2.64], R6 ;  /* 0x0000000602007986 */ /* 0x000fe2000c101b04 */
[----:B------:R-:W-:Y:S05]  /*07a0*/  EXIT ;  /* 0x000000000000794d */ /* 0x000fea0003800000 */
.L_x_0:
[----:B------:R-:W-:-:S00]  /*07b0*/  BRA `(.L_x_0) ;  /* 0xfffffffc00fc7947 */ /* 0x000fc0000383ffff */
[----:B------:R-:W-:-:S00]  /*07c0*/  NOP ;  /* 0x0000000000007918 */ /* 0x000fc00000000000 */
        /* <DEDUP_REMOVED lines=11> */
.L_x_1:


//--------------------- .nv.global.init           --------------------------
	.section	.nv.global.init,"aw",@progbits
.nv.global.init:
	.type		_$_str,@object
	.size		_$_str,(_$_str_$_2 - _$_str)
_$_str:
        /*0000*/ 	.byte	0x5f, 0x5f, 0x43, 0x55, 0x44, 0x41, 0x5f, 0x46, 0x54, 0x5a, 0x00
	.type		_$_str_$_2,@object
	.size		_$_str_$_2,(.L_1 - _$_str_$_2)
_$_str_$_2:
        /*000b*/ 	.byte	0x5f, 0x5f, 0x43, 0x55, 0x44, 0x41, 0x5f, 0x50, 0x52, 0x45, 0x43, 0x5f, 0x53, 0x51, 0x52, 0x54
        /*001b*/ 	.byte	0x00
.L_1:


//--------------------- .nv.constant0.triton_poi_fused__native_batch_norm_legit_no_training_cat_relu_35 --------------------------
	.section	.nv.constant0.triton_poi_fused__native_batch_norm_legit_no_training_cat_relu_35,"a",@progbits
	.sectionflags	@""
	.align	4
.nv.constant0.triton_poi_fused__native_batch_norm_legit_no_training_cat_relu_35:
	.zero		628
